//
// Generated by NVIDIA NVVM Compiler
//
// Compiler Build ID: CL-36424714
// Cuda compilation tools, release 13.0, V13.0.88
// Based on NVVM 20.0.0
//

.version 9.0
.target sm_100
.address_size 64

	// .globl	_Z13sumArraysCudaPfS_S_

.visible .entry _Z13sumArraysCudaPfS_S_(
	.param .u64 .ptr .align 1 _Z13sumArraysCudaPfS_S__param_0,
	.param .u64 .ptr .align 1 _Z13sumArraysCudaPfS_S__param_1,
	.param .u64 .ptr .align 1 _Z13sumArraysCudaPfS_S__param_2
)
{
	.reg .b32 	%r<2>;
	.reg .b32 	%f<4>;
	.reg .b64 	%rd<11>;

	ld.param.u64 	%rd1, [_Z13sumArraysCudaPfS_S__param_0];
	ld.param.u64 	%rd2, [_Z13sumArraysCudaPfS_S__param_1];
	ld.param.u64 	%rd3, [_Z13sumArraysCudaPfS_S__param_2];
	cvta.to.global.u64 	%rd4, %rd3;
	cvta.to.global.u64 	%rd5, %rd2;
	cvta.to.global.u64 	%rd6, %rd1;
	mov.u32 	%r1, %tid.x;
	mul.wide.u32 	%rd7, %r1, 4;
	add.s64 	%rd8, %rd6, %rd7;
	ld.global.f32 	%f1, [%rd8];
	add.s64 	%rd9, %rd5, %rd7;
	ld.global.f32 	%f2, [%rd9];
	add.f32 	%f3, %f1, %f2;
	add.s64 	%rd10, %rd4, %rd7;
	st.global.f32 	[%rd10], %f3;
	ret;

}


// ===== COMPILED SASS (sm_100) =====

	.target	sm_100

	.elftype	@"ET_EXEC"


//--------------------- .note.nv.tkinfo           --------------------------
	.section	.note.nv.tkinfo,"",@"SHT_NOTE"
	.sectionflags	@"SHF_NOTE_NV_TKINFO"
	.tkinfo
        /*0018*/ 	.word	0x00000002
        /*0030*/ 	.string	""
        /*0030*/ 	.string	"ptxas"
        /*0030*/ 	.string	"Cuda compilation tools, release 13.0, V13.0.88"
        /*0030*/ 	.string	"Build cuda_13.0.r13.0/compiler.36424714_0"
        /*0030*/ 	.string	"-arch sm_100 -m 64 "



//--------------------- .note.nv.cuinfo           --------------------------
	.section	.note.nv.cuinfo,"",@"SHT_NOTE"
	.sectionflags	@"SHF_NOTE_NV_CUINFO"
        /*0018*/ 	.short	0x0002
        /*001a*/ 	.short	0x0064
        /*001c*/ 	.short	0x0082
	.zero		2


//--------------------- .nv.info                  --------------------------
	.section	.nv.info,"",@"SHT_CUDA_INFO"
	.align	4


	//----- nvinfo : EIATTR_REGCOUNT
	.align		4
        /*0000*/ 	.byte	0x04, 0x2f
        /*0002*/ 	.short	(.L_1 - .L_0)
	.align		4
.L_0:
        /*0004*/ 	.word	index@(_Z13sumArraysCudaPfS_S_)
        /*0008*/ 	.word	0x0000000c


	//----- nvinfo : EIATTR_FRAME_SIZE
	.align		4
.L_1:
        /*000c*/ 	.byte	0x04, 0x11
        /*000e*/ 	.short	(.L_3 - .L_2)
	.align		4
.L_2:
        /*0010*/ 	.word	index@(_Z13sumArraysCudaPfS_S_)
        /*0014*/ 	.word	0x00000000


	//----- nvinfo : EIATTR_MIN_STACK_SIZE
	.align		4
.L_3:
        /*0018*/ 	.byte	0x04, 0x12
        /*001a*/ 	.short	(.L_5 - .L_4)
	.align		4
.L_4:
        /*001c*/ 	.word	index@(_Z13sumArraysCudaPfS_S_)
        /*0020*/ 	.word	0x00000000
.L_5:


//--------------------- .nv.compat                --------------------------
	.section	.nv.compat,"",@"SHT_CUDA_COMPAT_INFO"
	.align	4
        /*0000*/ 	.byte	0x02, 0x09, 0x00, 0x00, 0x02, 0x02, 0x01, 0x00, 0x02, 0x05, 0x05, 0x00, 0x03, 0x07, 0x01, 0x01
        /*0010*/ 	.byte	0x02, 0x03, 0x00, 0x00, 0x02, 0x06, 0x01, 0x00, 0x04, 0x0b, 0x08, 0x00, 0x09, 0x00, 0x00, 0x00
        /*0020*/ 	.byte	0x00, 0x00, 0x00, 0x00


//--------------------- .nv.info._Z13sumArraysCudaPfS_S_ --------------------------
	.section	.nv.info._Z13sumArraysCudaPfS_S_,"",@"SHT_CUDA_INFO"
	.sectionflags	@""
	.align	4


	//----- nvinfo : EIATTR_CUDA_API_VERSION
	.align		4
        /*0000*/ 	.byte	0x04, 0x37
        /*0002*/ 	.short	(.L_7 - .L_6)
.L_6:
        /*0004*/ 	.word	0x00000082


	//----- nvinfo : EIATTR_KPARAM_INFO
	.align		4
.L_7:
        /*0008*/ 	.byte	0x04, 0x17
        /*000a*/ 	.short	(.L_9 - .L_8)
.L_8:
        /*000c*/ 	.word	0x00000000
        /*0010*/ 	.short	0x0002
        /*0012*/ 	.short	0x0010
        /*0014*/ 	.byte	0x00, 0xf5, 0x21, 0x00


	//----- nvinfo : EIATTR_KPARAM_INFO
	.align		4
.L_9:
        /*0018*/ 	.byte	0x04, 0x17
        /*001a*/ 	.short	(.L_11 - .L_10)
.L_10:
        /*001c*/ 	.word	0x00000000
        /*0020*/ 	.short	0x0001
        /*0022*/ 	.short	0x0008
        /*0024*/ 	.byte	0x00, 0xf5, 0x21, 0x00


	//----- nvinfo : EIATTR_KPARAM_INFO
	.align		4
.L_11:
        /*0028*/ 	.byte	0x04, 0x17
        /*002a*/ 	.short	(.L_13 - .L_12)
.L_12:
        /*002c*/ 	.word	0x00000000
        /*0030*/ 	.short	0x0000
        /*0032*/ 	.short	0x0000
        /*0034*/ 	.byte	0x00, 0xf5, 0x21, 0x00


	//----- nvinfo : EIATTR_SPARSE_MMA_MASK
	.align		4
.L_13:
        /*0038*/ 	.byte	0x03, 0x50
        /*003a*/ 	.short	0x0000


	//----- nvinfo : EIATTR_MAXREG_COUNT
	.align		4
        /*003c*/ 	.byte	0x03, 0x1b
        /*003e*/ 	.short	0x00ff


	//----- nvinfo : EIATTR_MERCURY_ISA_VERSION
	.align		4
        /*0040*/ 	.byte	0x03, 0x5f
        /*0042*/ 	.short	0x0101


	//----- nvinfo : EIATTR_VRC_CTA_INIT_COUNT
	.align		4
        /*0044*/ 	.byte	0x02, 0x4a
	.zero		1
	.zero		1


	//----- nvinfo : EIATTR_EXIT_INSTR_OFFSETS
	.align		4
        /*0048*/ 	.byte	0x04, 0x1c
        /*004a*/ 	.short	(.L_15 - .L_14)


	//   ....[0]....
.L_14:
        /*004c*/ 	.word	0x000000d0


	//----- nvinfo : EIATTR_CBANK_PARAM_SIZE
	.align		4
.L_15:
        /*0050*/ 	.byte	0x03, 0x19
        /*0052*/ 	.short	0x0018


	//----- nvinfo : EIATTR_PARAM_CBANK
	.align		4
        /*0054*/ 	.byte	0x04, 0x0a
        /*0056*/ 	.short	(.L_17 - .L_16)
	.align		4
.L_16:
        /*0058*/ 	.word	index@(.nv.constant0._Z13sumArraysCudaPfS_S_)
        /*005c*/ 	.short	0x0380
        /*005e*/ 	.short	0x0018


	//----- nvinfo : EIATTR_SW_WAR
	.align		4
.L_17:
        /*0060*/ 	.byte	0x04, 0x36
        /*0062*/ 	.short	(.L_19 - .L_18)
.L_18:
        /*0064*/ 	.word	0x00000008
.L_19:


//--------------------- .nv.callgraph             --------------------------
	.section	.nv.callgraph,"",@"SHT_CUDA_CALLGRAPH"
	.align	4
	.sectionentsize	8
	.align		4
        /*0000*/ 	.word	0x00000000
	.align		4
        /*0004*/ 	.word	0xffffffff
	.align		4
        /*0008*/ 	.word	0x00000000
	.align		4
        /*000c*/ 	.word	0xfffffffe
	.align		4
        /*0010*/ 	.word	0x00000000
	.align		4
        /*0014*/ 	.word	0xfffffffd
	.align		4
        /*0018*/ 	.word	0x00000000
	.align		4
        /*001c*/ 	.word	0xfffffffc


//--------------------- .text._Z13sumArraysCudaPfS_S_ --------------------------
	.section	.text._Z13sumArraysCudaPfS_S_,"ax",@progbits
	.align	128
        .global         _Z13sumArraysCudaPfS_S_
        .type           _Z13sumArraysCudaPfS_S_,@function
        .size           _Z13sumArraysCudaPfS_S_,(.L_x_1 - _Z13sumArraysCudaPfS_S_)
        .other          _Z13sumArraysCudaPfS_S_,@"STO_CUDA_ENTRY STV_DEFAULT"
_Z13sumArraysCudaPfS_S_:
.text._Z13sumArraysCudaPfS_S_:
[----:B------:R-:W-:Y:S01]  /*0000*/  LDC R1, c[0x0][0x37c] ;  /* 0x0000df00ff017b82 */ /* 0x000fe20000000800 */
[----:B------:R-:W0:Y:S07]  /*0010*/  S2R R9, SR_TID.X ;  /* 0x0000000000097919 */ /* 0x000e2e0000002100 */
[----:B------:R-:W0:Y:S01]  /*0020*/  LDC.64 R2, c[0x0][0x380] ;  /* 0x0000e000ff027b82 */ /* 0x000e220000000a00 */
[----:B------:R-:W1:Y:S07]  /*0030*/  LDCU.64 UR4, c[0x0][0x358] ;  /* 0x00006b00ff0477ac */ /* 0x000e6e0008000a00 */
[----:B------:R-:W2:Y:S08]  /*0040*/  LDC.64 R4, c[0x0][0x388] ;  /* 0x0000e200ff047b82 */ /* 0x000eb00000000a00 */
[----:B------:R-:W3:Y:S01]  /*0050*/  LDC.64 R6, c[0x0][0x390] ;  /* 0x0000e400ff067b82 */ /* 0x000ee20000000a00 */
[----:B0-----:R-:W-:-:S04]  /*0060*/  IMAD.WIDE.U32 R2, R9, 0x4, R2 ;  /* 0x0000000409027825 */ /* 0x001fc800078e0002 */
[C---:B--2---:R-:W-:Y:S02]  /*0070*/  IMAD.WIDE.U32 R4, R9.reuse, 0x4, R4 ;  /* 0x0000000409047825 */ /* 0x044fe400078e0004 */
[----:B-1----:R-:W2:Y:S04]  /*0080*/  LDG.E R2, desc[UR4][R2.64] ;  /* 0x0000000402027981 */ /* 0x002ea8000c1e1900 */
[----:B------:R-:W2:Y:S01]  /*0090*/  LDG.E R5, desc[UR4][R4.64] ;  /* 0x0000000404057981 */ /* 0x000ea2000c1e1900 */
[----:B---3--:R-:W-:-:S04]  /*00a0*/  IMAD.WIDE.U32 R6, R9, 0x4, R6 ;  /* 0x0000000409067825 */ /* 0x008fc800078e0006 */
[----:B--2---:R-:W-:-:S05]  /*00b0*/  FADD R9, R2, R5 ;  /* 0x0000000502097221 */ /* 0x004fca0000000000 */
[----:B------:R-:W-:Y:S01]  /*00c0*/  STG.E desc[UR4][R6.64], R9 ;  /* 0x0000000906007986 */ /* 0x000fe2000c101904 */
[----:B------:R-:W-:Y:S05]  /*00d0*/  EXIT ;  /* 0x000000000000794d */ /* 0x000fea0003800000 */
.L_x_0:
[----:B------:R-:W-:-:S00]  /*00e0*/  BRA `(.L_x_0) ;  /* 0xfffffffc00fc7947 */ /* 0x000fc0000383ffff */
[----:B------:R-:W-:-:S00]  /*00f0*/  NOP ;  /* 0x0000000000007918 */ /* 0x000fc00000000000 */
        /* <DEDUP_REMOVED lines=8> */
.L_x_1:


//--------------------- .nv.shared.reserved.0     --------------------------
	.section	.nv.shared.reserved.0,"aw",@nobits
	.weak		__nv_reservedSMEM_offset_0_alias
	.size		__nv_reservedSMEM_offset_0_alias, 0, 64
	.other		__nv_reservedSMEM_offset_0_alias,@"STO_CUDA_RESERVED_SHARED STV_DEFAULT"
__nv_reservedSMEM_offset_0_alias:
	.zero		0
	.zero		64


//--------------------- .nv.constant0._Z13sumArraysCudaPfS_S_ --------------------------
	.section	.nv.constant0._Z13sumArraysCudaPfS_S_,"a",@progbits
	.sectionflags	@""
	.align	4
.nv.constant0._Z13sumArraysCudaPfS_S_:
	.zero		920


//--------------------- SYMBOLS --------------------------

	.type		.nv.reservedSmem.offset0,@object
	.size		.nv.reservedSmem.offset0,0x4
